	.headerflags	@"EF_CUDA_TEXMODE_UNIFIED EF_CUDA_64BIT_ADDRESS EF_CUDA_ACCELERATORS EF_CUDA_SM90 EF_CUDA_VIRTUAL_SM(EF_CUDA_SM90)"
	.elftype	@"ET_EXEC"


//--------------------- .nv.info                  --------------------------
	.section	.nv.info,"",@"SHT_CUDA_INFO"
	.align	4


	//----- nvinfo : EIATTR_REGCOUNT
	.align		4
        /*0000*/ 	.byte	0x04, 0x2f
        /*0002*/ 	.short	(.L_3 - .L_2)
	.align		4
.L_2:
        /*0004*/ 	.word	index@(triton_poi_fused_cat_25)
        /*0008*/ 	.word	0x00000030


	//----- nvinfo : EIATTR_MIN_STACK_SIZE
	.align		4
.L_3:
        /*000c*/ 	.byte	0x04, 0x12
        /*000e*/ 	.short	(.L_5 - .L_4)
	.align		4
.L_4:
        /*0010*/ 	.word	index@(triton_poi_fused_cat_25)
        /*0014*/ 	.word	0x00000000


	//----- nvinfo : EIATTR_FRAME_SIZE
	.align		4
.L_5:
        /*0018*/ 	.byte	0x04, 0x11
        /*001a*/ 	.short	(.L_7 - .L_6)
	.align		4
.L_6:
        /*001c*/ 	.word	index@(triton_poi_fused_cat_25)
        /*0020*/ 	.word	0x00000000


	//----- nvinfo : EIATTR_MIN_STACK_SIZE
	.align		4
.L_7:
        /*0024*/ 	.byte	0x04, 0x12
        /*0026*/ 	.short	(.L_9 - .L_8)
	.align		4
.L_8:
        /*0028*/ 	.word	index@(triton_poi_fused_cat_25)
        /*002c*/ 	.word	0x00000000
.L_9:


//--------------------- .nv.info.triton_poi_fused_cat_25 --------------------------
	.section	.nv.info.triton_poi_fused_cat_25,"",@"SHT_CUDA_INFO"
	.sectionflags	@""
	.align	4


	//----- nvinfo : EIATTR_CUDA_API_VERSION
	.align		4
        /*0000*/ 	.byte	0x04, 0x37
        /*0002*/ 	.short	(.L_11 - .L_10)
.L_10:
        /*0004*/ 	.word	0x0000007c


	//----- nvinfo : EIATTR_KPARAM_INFO
	.align		4
.L_11:
        /*0008*/ 	.byte	0x04, 0x17
        /*000a*/ 	.short	(.L_13 - .L_12)
.L_12:
        /*000c*/ 	.word	0x00000000
        /*0010*/ 	.short	0x0007
        /*0012*/ 	.short	0x0038
        /*0014*/ 	.byte	0x00, 0xf0, 0x11, 0x00


	//----- nvinfo : EIATTR_KPARAM_INFO
	.align		4
.L_13:
        /*0018*/ 	.byte	0x04, 0x17
        /*001a*/ 	.short	(.L_15 - .L_14)
.L_14:
        /*001c*/ 	.word	0x00000000
        /*0020*/ 	.short	0x0006
        /*0022*/ 	.short	0x0030
        /*0024*/ 	.byte	0x00, 0xf4, 0x21, 0x00


	//----- nvinfo : EIATTR_KPARAM_INFO
	.align		4
.L_15:
        /*0028*/ 	.byte	0x04, 0x17
        /*002a*/ 	.short	(.L_17 - .L_16)
.L_16:
        /*002c*/ 	.word	0x00000000
        /*0030*/ 	.short	0x0005
        /*0032*/ 	.short	0x0028
        /*0034*/ 	.byte	0x00, 0xf4, 0x21, 0x00


	//----- nvinfo : EIATTR_KPARAM_INFO
	.align		4
.L_17:
        /*0038*/ 	.byte	0x04, 0x17
        /*003a*/ 	.short	(.L_19 - .L_18)
.L_18:
        /*003c*/ 	.word	0x00000000
        /*0040*/ 	.short	0x0004
        /*0042*/ 	.short	0x0020
        /*0044*/ 	.byte	0x00, 0xf4, 0x21, 0x00


	//----- nvinfo : EIATTR_KPARAM_INFO
	.align		4
.L_19:
        /*0048*/ 	.byte	0x04, 0x17
        /*004a*/ 	.short	(.L_21 - .L_20)
.L_20:
        /*004c*/ 	.word	0x00000000
        /*0050*/ 	.short	0x0003
        /*0052*/ 	.short	0x0018
        /*0054*/ 	.byte	0x00, 0xf4, 0x21, 0x00


	//----- nvinfo : EIATTR_KPARAM_INFO
	.align		4
.L_21:
        /*0058*/ 	.byte	0x04, 0x17
        /*005a*/ 	.short	(.L_23 - .L_22)
.L_22:
        /*005c*/ 	.word	0x00000000
        /*0060*/ 	.short	0x0002
        /*0062*/ 	.short	0x0010
        /*0064*/ 	.byte	0x00, 0xf4, 0x21, 0x00


	//----- nvinfo : EIATTR_KPARAM_INFO
	.align		4
.L_23:
        /*0068*/ 	.byte	0x04, 0x17
        /*006a*/ 	.short	(.L_25 - .L_24)
.L_24:
        /*006c*/ 	.word	0x00000000
        /*0070*/ 	.short	0x0001
        /*0072*/ 	.short	0x0008
        /*0074*/ 	.byte	0x00, 0xf4, 0x21, 0x00


	//----- nvinfo : EIATTR_KPARAM_INFO
	.align		4
.L_25:
        /*0078*/ 	.byte	0x04, 0x17
        /*007a*/ 	.short	(.L_27 - .L_26)
.L_26:
        /*007c*/ 	.word	0x00000000
        /*0080*/ 	.short	0x0000
        /*0082*/ 	.short	0x0000
        /*0084*/ 	.byte	0x00, 0xf4, 0x21, 0x00


	//----- nvinfo : EIATTR_SPARSE_MMA_MASK
	.align		4
.L_27:
        /*0088*/ 	.byte	0x03, 0x50
        /*008a*/ 	.short	0x0000


	//----- nvinfo : EIATTR_MAXREG_COUNT
	.align		4
        /*008c*/ 	.byte	0x03, 0x1b
        /*008e*/ 	.short	0x00ff


	//----- nvinfo : EIATTR_EXIT_INSTR_OFFSETS
	.align		4
        /*0090*/ 	.byte	0x04, 0x1c
        /*0092*/ 	.short	(.L_29 - .L_28)


	//   ....[0]....
.L_28:
        /*0094*/ 	.word	0x000012e0


	//----- nvinfo : EIATTR_REQNTID
	.align		4
.L_29:
        /*0098*/ 	.byte	0x04, 0x10
        /*009a*/ 	.short	(.L_31 - .L_30)
.L_30:
        /*009c*/ 	.word	0x00000080
        /*00a0*/ 	.word	0x00000001
        /*00a4*/ 	.word	0x00000001


	//----- nvinfo : EIATTR_CBANK_PARAM_SIZE
	.align		4
.L_31:
        /*00a8*/ 	.byte	0x03, 0x19
        /*00aa*/ 	.short	0x003c


	//----- nvinfo : EIATTR_PARAM_CBANK
	.align		4
        /*00ac*/ 	.byte	0x04, 0x0a
        /*00ae*/ 	.short	(.L_33 - .L_32)
	.align		4
.L_32:
        /*00b0*/ 	.word	index@(.nv.constant0.triton_poi_fused_cat_25)
        /*00b4*/ 	.short	0x0210
        /*00b6*/ 	.short	0x003c


	//----- nvinfo : EIATTR_SW_WAR
	.align		4
.L_33:
        /*00b8*/ 	.byte	0x04, 0x36
        /*00ba*/ 	.short	(.L_35 - .L_34)
.L_34:
        /*00bc*/ 	.word	0x00000008
.L_35:


//--------------------- .nv.callgraph             --------------------------
	.section	.nv.callgraph,"",@"SHT_CUDA_CALLGRAPH"
	.align	4
	.sectionentsize	8
	.align		4
        /*0000*/ 	.word	0x00000000
	.align		4
        /*0004*/ 	.word	0xffffffff
	.align		4
        /*0008*/ 	.word	0x00000000
	.align		4
        /*000c*/ 	.word	0xfffffffe
	.align		4
        /*0010*/ 	.word	0x00000000
	.align		4
        /*0014*/ 	.word	0xfffffffd
	.align		4
        /*0018*/ 	.word	0x00000000
	.align		4
        /*001c*/ 	.word	0xfffffffc


//--------------------- .nv.constant4             --------------------------
	.section	.nv.constant4,"a",@progbits
	.align	8
	.align		8
.nv.constant4:
        /*0000*/ 	.dword	_$_str
	.align		8
        /*0008*/ 	.dword	_$_str_$_2


//--------------------- .text.triton_poi_fused_cat_25 --------------------------
	.section	.text.triton_poi_fused_cat_25,"ax",@progbits
	.align	128
        .global         triton_poi_fused_cat_25
        .type           triton_poi_fused_cat_25,@function
        .size           triton_poi_fused_cat_25,(.L_x_1 - triton_poi_fused_cat_25)
        .other          triton_poi_fused_cat_25,@"STO_CUDA_ENTRY STV_DEFAULT"
triton_poi_fused_cat_25:
.text.triton_poi_fused_cat_25:
[----:B------:R-:W-:Y:S01]  /*0000*/  LDC R1, c[0x0][0x28] ;  /* 0x00000a00ff017b82 */ /* 0x000fe20000000800 */
[----:B------:R-:W1:Y:S07]  /*0010*/  S2R R0, SR_TID.X ;  /* 0x0000000000007919 */ /* 0x000e6e0000002100 */
[----:B------:R-:W2:Y:S01]  /*0020*/  LDC.64 R10, c[0x0][0x228] ;  /* 0x00008a00ff0a7b82 */ /* 0x000ea20000000a00 */
[----:B------:R-:W-:Y:S01]  /*0030*/  IMAD.MOV.U32 R32, RZ, RZ, RZ ;  /* 0x000000ffff207224 */ /* 0x000fe200078e00ff */
[----:B------:R-:W-:Y:S01]  /*0040*/  ULDC.64 UR4, c[0x0][0x208] ;  /* 0x0000820000047ab9 */ /* 0x000fe20000000a00 */
[----:B------:R-:W3:Y:S01]  /*0050*/  S2R R5, SR_CTAID.X ;  /* 0x0000000000057919 */ /* 0x000ee20000002500 */
[----:B------:R-:W-:Y:S01]  /*0060*/  IMAD.MOV.U32 R36, RZ, RZ, RZ ;  /* 0x000000ffff247224 */ /* 0x000fe200078e00ff */
[----:B------:R-:W-:-:S02]  /*0070*/  CS2R R34, SRZ ;  /* 0x0000000000227805 */ /* 0x000fc4000001ff00 */
[----:B------:R-:W-:Y:S01]  /*0080*/  CS2R R16, SRZ ;  /* 0x0000000000107805 */ /* 0x000fe2000001ff00 */
[----:B------:R-:W-:Y:S01]  /*0090*/  IMAD.MOV.U32 R18, RZ, RZ, RZ ;  /* 0x000000ffff127224 */ /* 0x000fe200078e00ff */
[----:B------:R-:W-:Y:S01]  /*00a0*/  CS2R R14, SRZ ;  /* 0x00000000000e7805 */ /* 0x000fe2000001ff00 */
[----:B------:R-:W4:Y:S08]  /*00b0*/  LDC.64 R12, c[0x0][0x230] ;  /* 0x00008c00ff0c7b82 */ /* 0x000f300000000a00 */
[----:B------:R-:W5:Y:S01]  /*00c0*/  LDC.64 R30, c[0x0][0x220] ;  /* 0x00008800ff1e7b82 */ /* 0x000f620000000a00 */
[----:B-1----:R-:W-:Y:S01]  /*00d0*/  IMAD.SHL.U32 R0, R0, 0x4, RZ ;  /* 0x0000000400007824 */ /* 0x002fe200078e00ff */
[----:B---3--:R-:W-:-:S04]  /*00e0*/  SHF.R.S32.HI R3, RZ, 0x15, R5 ;  /* 0x00000015ff037819 */ /* 0x008fc80000011405 */
[----:B------:R-:W-:Y:S02]  /*00f0*/  LOP3.LUT R0, R0, 0x1fc, RZ, 0xc0, !PT ;  /* 0x000001fc00007812 */ /* 0x000fe400078ec0ff */
[----:B------:R-:W-:-:S03]  /*0100*/  SGXT R3, R3, 0x1 ;  /* 0x000000010303781a */ /* 0x000fc60000000200 */
[----:B------:R-:W-:-:S05]  /*0110*/  IMAD R20, R5, 0x400, R0 ;  /* 0x0000040005147824 */ /* 0x000fca00078e0200 */
[----:B------:R-:W-:-:S04]  /*0120*/  LEA.HI R6, R3, R20, RZ, 0xc ;  /* 0x0000001403067211 */ /* 0x000fc800078f60ff */
[----:B------:R-:W-:-:S04]  /*0130*/  SHF.R.S32.HI R19, RZ, 0xc, R6 ;  /* 0x0000000cff137819 */ /* 0x000fc80000011406 */
[----:B------:R-:W-:-:S04]  /*0140*/  LEA.HI R0, R19, R19, RZ, 0x7 ;  /* 0x0000001313007211 */ /* 0x000fc800078f38ff */
[----:B------:R-:W-:-:S05]  /*0150*/  LOP3.LUT R0, R0, 0xffffff80, RZ, 0xc0, !PT ;  /* 0xffffff8000007812 */ /* 0x000fca00078ec0ff */
[----:B------:R-:W-:-:S04]  /*0160*/  IMAD.IADD R19, R19, 0x1, -R0 ;  /* 0x0000000113137824 */ /* 0x000fc800078e0a00 */
[C---:B--2---:R-:W-:Y:S01]  /*0170*/  IMAD.WIDE R4, R19.reuse, 0x4, R10 ;  /* 0x0000000413047825 */ /* 0x044fe200078e020a */
[----:B------:R-:W-:-:S13]  /*0180*/  ISETP.GT.AND P3, PT, R19, 0x3f, PT ;  /* 0x0000003f1300780c */ /* 0x000fda0003f64270 */
[----:B------:R-:W2:Y:S01]  /*0190*/  @P3 LDG.E.EL R32, desc[UR4][R4.64+-0x100] ;  /* 0xffff000404203981 */ /* 0x000ea2000c2e1900 */
[----:B------:R-:W-:-:S03]  /*01a0*/  VIADD R22, R20, 0x200 ;  /* 0x0000020014167836 */ /* 0x000fc60000000000 */
[----:B------:R-:W3:Y:S02]  /*01b0*/  @P3 LDG.E.EL R36, desc[UR4][R4.64+-0x100] ;  /* 0xffff000404243981 */ /* 0x000ee4000c2e1900 */
[----:B------:R-:W-:Y:S02]  /*01c0*/  LEA.HI R21, R3, R22, RZ, 0xc ;  /* 0x0000001603157211 */ /* 0x000fe400078f60ff */
[----:B------:R-:W3:Y:S02]  /*01d0*/  @P3 LDG.E.EL R34, desc[UR4][R4.64+-0x100] ;  /* 0xffff000404223981 */ /* 0x000ee4000c2e1900 */
[----:B------:R-:W-:Y:S02]  /*01e0*/  SHF.R.S32.HI R33, RZ, 0xc, R21 ;  /* 0x0000000cff217819 */ /* 0x000fe40000011415 */
[----:B------:R1:W3:Y:S02]  /*01f0*/  @P3 LDG.E.EL R35, desc[UR4][R4.64+-0x100] ;  /* 0xffff000404233981 */ /* 0x0002e4000c2e1900 */
[----:B------:R-:W-:-:S04]  /*0200*/  LEA.HI R0, R33, R33, RZ, 0x7 ;  /* 0x0000002121007211 */ /* 0x000fc800078f38ff */
[----:B------:R-:W-:-:S05]  /*0210*/  LOP3.LUT R0, R0, 0xffffff80, RZ, 0xc0, !PT ;  /* 0xffffff8000007812 */ /* 0x000fca00078ec0ff */
[----:B------:R-:W-:-:S05]  /*0220*/  IMAD.IADD R33, R33, 0x1, -R0 ;  /* 0x0000000121217824 */ /* 0x000fca00078e0a00 */
[C---:B------:R-:W-:Y:S01]  /*0230*/  ISETP.GT.AND P2, PT, R33.reuse, 0x3f, PT ;  /* 0x0000003f2100780c */ /* 0x040fe20003f44270 */
[----:B------:R-:W-:-:S12]  /*0240*/  IMAD.WIDE R10, R33, 0x4, R10 ;  /* 0x00000004210a7825 */ /* 0x000fd800078e020a */
[----:B------:R-:W3:Y:S04]  /*0250*/  @P2 LDG.E.EL R17, desc[UR4][R10.64+-0x100] ;  /* 0xffff00040a112981 */ /* 0x000ee8000c2e1900 */
[----:B------:R-:W3:Y:S04]  /*0260*/  @P2 LDG.E.EL R18, desc[UR4][R10.64+-0x100] ;  /* 0xffff00040a122981 */ /* 0x000ee8000c2e1900 */
[----:B------:R-:W3:Y:S04]  /*0270*/  @P2 LDG.E.EL R15, desc[UR4][R10.64+-0x100] ;  /* 0xffff00040a0f2981 */ /* 0x000ee8000c2e1900 */
[----:B------:R5:W3:Y:S01]  /*0280*/  @P2 LDG.E.EL R14, desc[UR4][R10.64+-0x100] ;  /* 0xffff00040a0e2981 */ /* 0x000ae2000c2e1900 */
[----:B-1----:R-:W-:Y:S01]  /*0290*/  CS2R R4, SRZ ;  /* 0x0000000000047805 */ /* 0x002fe2000001ff00 */
[----:B------:R-:W-:-:S02]  /*02a0*/  IMAD.MOV.U32 R40, RZ, RZ, RZ ;  /* 0x000000ffff287224 */ /* 0x000fc400078e00ff */
[----:B------:R-:W-:Y:S02]  /*02b0*/  IMAD.MOV.U32 R0, RZ, RZ, RZ ;  /* 0x000000ffff007224 */ /* 0x000fe400078e00ff */
[----:B------:R-:W-:Y:S02]  /*02c0*/  IMAD.MOV.U32 R2, RZ, RZ, RZ ;  /* 0x000000ffff027224 */ /* 0x000fe400078e00ff */
[----:B----4-:R-:W-:Y:S01]  /*02d0*/  IMAD.WIDE R38, R19, 0x4, R12 ;  /* 0x0000000413267825 */ /* 0x010fe200078e020c */
[----:B0----5:R-:W0:Y:S04]  /*02e0*/  LDC.64 R10, c[0x0][0x238] ;  /* 0x00008e00ff0a7b82 */ /* 0x021e280000000a00 */
[----:B------:R-:W4:Y:S04]  /*02f0*/  @P3 LDG.E.EL R40, desc[UR4][R38.64+-0x100] ;  /* 0xffff000426283981 */ /* 0x000f28000c2e1900 */
[----:B------:R-:W5:Y:S04]  /*0300*/  @P3 LDG.E.EL R0, desc[UR4][R38.64+-0x100] ;  /* 0xffff000426003981 */ /* 0x000f68000c2e1900 */
[----:B------:R-:W4:Y:S04]  /*0310*/  @P3 LDG.E.EL R2, desc[UR4][R38.64+-0x100] ;  /* 0xffff000426023981 */ /* 0x000f28000c2e1900 */
[----:B------:R1:W4:Y:S02]  /*0320*/  @P3 LDG.E.EL R4, desc[UR4][R38.64+-0x100] ;  /* 0xffff000426043981 */ /* 0x000324000c2e1900 */
[----:B-1----:R-:W-:-:S04]  /*0330*/  LEA.HI R38, R3, R20, RZ, 0x13 ;  /* 0x0000001403267211 */ /* 0x002fc800078f98ff */
[----:B------:R-:W-:-:S05]  /*0340*/  LOP3.LUT R41, R38, 0xfff80000, RZ, 0xc0, !PT ;  /* 0xfff8000026297812 */ /* 0x000fca00078ec0ff */
[----:B------:R-:W-:Y:S01]  /*0350*/  IMAD.IADD R42, R20, 0x1, -R41 ;  /* 0x00000001142a7824 */ /* 0x000fe200078e0a29 */
[----:B------:R-:W-:Y:S01]  /*0360*/  CS2R R8, SRZ ;  /* 0x0000000000087805 */ /* 0x000fe2000001ff00 */
[----:B------:R-:W-:Y:S02]  /*0370*/  IMAD.MOV.U32 R43, RZ, RZ, RZ ;  /* 0x000000ffff2b7224 */ /* 0x000fe400078e00ff */
[--C-:B------:R-:W-:Y:S01]  /*0380*/  IMAD.WIDE R28, R19, 0x4, R30.reuse ;  /* 0x00000004131c7825 */ /* 0x100fe200078e021e */
[----:B------:R-:W-:Y:S02]  /*0390*/  CS2R R26, SRZ ;  /* 0x00000000001a7805 */ /* 0x000fe4000001ff00 */
[----:B------:R-:W-:Y:S01]  /*03a0*/  CS2R R24, SRZ ;  /* 0x0000000000187805 */ /* 0x000fe2000001ff00 */
[----:B------:R-:W-:Y:S01]  /*03b0*/  IMAD.MOV.U32 R7, RZ, RZ, RZ ;  /* 0x000000ffff077224 */ /* 0x000fe200078e00ff */
[----:B------:R-:W4:Y:S01]  /*03c0*/  @P3 LDG.E.EL R8, desc[UR4][R28.64+-0x100] ;  /* 0xffff00041c083981 */ /* 0x000f22000c2e1900 */
[----:B------:R-:W-:-:S03]  /*03d0*/  IMAD.WIDE R30, R33, 0x4, R30 ;  /* 0x00000004211e7825 */ /* 0x000fc600078e021e */
[----:B------:R-:W4:Y:S01]  /*03e0*/  @P3 LDG.E.EL R16, desc[UR4][R28.64+-0x100] ;  /* 0xffff00041c103981 */ /* 0x000f22000c2e1900 */
[----:B------:R-:W-:-:S03]  /*03f0*/  IMAD.MOV.U32 R23, RZ, RZ, RZ ;  /* 0x000000ffff177224 */ /* 0x000fc600078e00ff */
[----:B------:R-:W4:Y:S01]  /*0400*/  @P3 LDG.E.EL R9, desc[UR4][R28.64+-0x100] ;  /* 0xffff00041c093981 */ /* 0x000f22000c2e1900 */
[----:B------:R-:W-:-:S03]  /*0410*/  IMAD.WIDE R12, R33, 0x4, R12 ;  /* 0x00000004210c7825 */ /* 0x000fc600078e020c */
[----:B------:R1:W4:Y:S01]  /*0420*/  @P3 LDG.E.EL R43, desc[UR4][R28.64+-0x100] ;  /* 0xffff00041c2b3981 */ /* 0x000322000c2e1900 */
[----:B------:R-:W-:Y:S02]  /*0430*/  LOP3.LUT R39, R6, 0xfffff000, RZ, 0xc0, !PT ;  /* 0xfffff00006277812 */ /* 0x000fe400078ec0ff */
[----:B------:R-:W-:Y:S01]  /*0440*/  LEA.HI R37, R3, R22, RZ, 0x13 ;  /* 0x0000001603257211 */ /* 0x000fe200078f98ff */
[----:B------:R-:W4:Y:S01]  /*0450*/  @P2 LDG.E.EL R5, desc[UR4][R30.64+-0x100] ;  /* 0xffff00041e052981 */ /* 0x000f22000c2e1900 */
[----:B------:R-:W-:-:S03]  /*0460*/  IMAD.MOV.U32 R45, RZ, RZ, RZ ;  /* 0x000000ffff2d7224 */ /* 0x000fc600078e00ff */
[----:B------:R-:W4:Y:S01]  /*0470*/  @P2 LDG.E.EL R7, desc[UR4][R30.64+-0x100] ;  /* 0xffff00041e072981 */ /* 0x000f22000c2e1900 */
[----:B-1----:R-:W-:-:S03]  /*0480*/  CS2R R28, SRZ ;  /* 0x00000000001c7805 */ /* 0x002fc6000001ff00 */
[----:B------:R-:W4:Y:S01]  /*0490*/  @P2 LDG.E.EL R26, desc[UR4][R30.64+-0x100] ;  /* 0xffff00041e1a2981 */ /* 0x000f22000c2e1900 */
[----:B------:R-:W-:-:S03]  /*04a0*/  SHF.R.S32.HI R3, RZ, 0x13, R38 ;  /* 0x00000013ff037819 */ /* 0x000fc60000011426 */
[----:B------:R1:W4:Y:S01]  /*04b0*/  @P2 LDG.E.EL R24, desc[UR4][R30.64+-0x100] ;  /* 0xffff00041e182981 */ /* 0x000322000c2e1900 */
[----:B------:R-:W-:-:S03]  /*04c0*/  LOP3.LUT R21, R21, 0xfffff000, RZ, 0xc0, !PT ;  /* 0xfffff00015157812 */ /* 0x000fc600078ec0ff */
[----:B------:R-:W4:Y:S01]  /*04d0*/  @P2 LDG.E.EL R28, desc[UR4][R12.64+-0x100] ;  /* 0xffff00040c1c2981 */ /* 0x000f22000c2e1900 */
[----:B------:R-:W-:-:S03]  /*04e0*/  LOP3.LUT R44, R37, 0xfff80000, RZ, 0xc0, !PT ;  /* 0xfff80000252c7812 */ /* 0x000fc600078ec0ff */
[----:B------:R-:W4:Y:S01]  /*04f0*/  @P2 LDG.E.EL R27, desc[UR4][R12.64+-0x100] ;  /* 0xffff00040c1b2981 */ /* 0x000f22000c2e1900 */
[----:B-1----:R-:W-:-:S03]  /*0500*/  CS2R R30, SRZ ;  /* 0x00000000001e7805 */ /* 0x002fc6000001ff00 */
[----:B------:R-:W4:Y:S01]  /*0510*/  @P2 LDG.E.EL R25, desc[UR4][R12.64+-0x100] ;  /* 0xffff00040c192981 */ /* 0x000f22000c2e1900 */
[----:B------:R-:W-:-:S03]  /*0520*/  IMAD.IADD R6, R20, 0x1, -R39 ;  /* 0x0000000114067824 */ /* 0x000fc600078e0a27 */
[----:B------:R0:W4:Y:S01]  /*0530*/  @P2 LDG.E.EL R23, desc[UR4][R12.64+-0x100] ;  /* 0xffff00040c172981 */ /* 0x000122000c2e1900 */
[----:B------:R-:W-:Y:S02]  /*0540*/  IMAD.IADD R38, R22, 0x1, -R21 ;  /* 0x0000000116267824 */ /* 0x000fe400078e0a15 */
[----:B------:R-:W-:Y:S02]  /*0550*/  IMAD R39, R3, 0x40000, R42 ;  /* 0x0004000003277824 */ /* 0x000fe400078e022a */
[----:B0-----:R-:W-:-:S05]  /*0560*/  IMAD.WIDE R12, R19, 0x4, R10 ;  /* 0x00000004130c7825 */ /* 0x001fca00078e020a */
[----:B------:R-:W4:Y:S01]  /*0570*/  @P3 LDG.E.EL R45, desc[UR4][R12.64+-0x100] ;  /* 0xffff00040c2d3981 */ /* 0x000f22000c2e1900 */
[----:B------:R-:W-:-:S03]  /*0580*/  IMAD.MOV.U32 R21, RZ, RZ, RZ ;  /* 0x000000ffff157224 */ /* 0x000fc600078e00ff */
[----:B------:R-:W4:Y:S01]  /*0590*/  @P3 LDG.E.EL R31, desc[UR4][R12.64+-0x100] ;  /* 0xffff00040c1f3981 */ /* 0x000f22000c2e1900 */
[----:B------:R-:W-:-:S03]  /*05a0*/  IMAD.WIDE R10, R33, 0x4, R10 ;  /* 0x00000004210a7825 */ /* 0x000fc600078e020a */
[----:B------:R-:W4:Y:S04]  /*05b0*/  @P3 LDG.E.EL R29, desc[UR4][R12.64+-0x100] ;  /* 0xffff00040c1d3981 */ /* 0x000f28000c2e1900 */
[----:B------:R0:W4:Y:S04]  /*05c0*/  @P3 LDG.E.EL R30, desc[UR4][R12.64+-0x100] ;  /* 0xffff00040c1e3981 */ /* 0x000128000c2e1900 */
[----:B------:R-:W4:Y:S01]  /*05d0*/  @P2 LDG.E.EL R21, desc[UR4][R10.64+-0x100] ;  /* 0xffff00040a152981 */ /* 0x000f22000c2e1900 */
[----:B0-----:R-:W-:Y:S02]  /*05e0*/  IMAD.IADD R13, R22, 0x1, -R44 ;  /* 0x00000001160d7824 */ /* 0x001fe400078e0a2c */
[----:B------:R-:W-:-:S02]  /*05f0*/  IMAD R12, R3, 0x40000, R6 ;  /* 0x00040000030c7824 */ /* 0x000fc400078e0206 */
[----:B------:R-:W-:Y:S02]  /*0600*/  IMAD.MOV.U32 R22, RZ, RZ, RZ ;  /* 0x000000ffff167224 */ /* 0x000fe400078e00ff */
[----:B------:R-:W-:Y:S02]  /*0610*/  IMAD.MOV.U32 R3, RZ, RZ, RZ ;  /* 0x000000ffff037224 */ /* 0x000fe400078e00ff */
[----:B------:R-:W-:Y:S02]  /*0620*/  IMAD.MOV.U32 R6, RZ, RZ, RZ ;  /* 0x000000ffff067224 */ /* 0x000fe400078e00ff */
[----:B------:R-:W4:Y:S04]  /*0630*/  @P2 LDG.E.EL R22, desc[UR4][R10.64+-0x100] ;  /* 0xffff00040a162981 */ /* 0x000f28000c2e1900 */
[----:B------:R-:W4:Y:S04]  /*0640*/  @P2 LDG.E.EL R3, desc[UR4][R10.64+-0x100] ;  /* 0xffff00040a032981 */ /* 0x000f28000c2e1900 */
[----:B------:R0:W4:Y:S02]  /*0650*/  @P2 LDG.E.EL R6, desc[UR4][R10.64+-0x100] ;  /* 0xffff00040a062981 */ /* 0x000124000c2e1900 */
[----:B0-----:R-:W-:-:S05]  /*0660*/  SHF.R.S32.HI R10, RZ, 0x13, R37 ;  /* 0x00000013ff0a7819 */ /* 0x001fca0000011425 */
[C---:B------:R-:W-:Y:S02]  /*0670*/  IMAD R37, R10.reuse, 0x40000, R13 ;  /* 0x000400000a257824 */ /* 0x040fe400078e020d */
[----:B------:R-:W-:Y:S02]  /*0680*/  IMAD R38, R10, 0x40000, R38 ;  /* 0x000400000a267824 */ /* 0x000fe400078e0226 */
[----:B------:R-:W-:Y:S01]  /*0690*/  IMAD.MOV.U32 R10, RZ, RZ, 0x3e800000 ;  /* 0x3e800000ff0a7424 */ /* 0x000fe200078e00ff */
[C---:B------:R-:W-:Y:S01]  /*06a0*/  ISETP.GE.AND P1, PT, R19.reuse, 0x40, PT ;  /* 0x000000401300780c */ /* 0x040fe20003f26270 */
[----:B------:R-:W-:Y:S02]  /*06b0*/  IMAD R12, R19, 0x1000, R12 ;  /* 0x00001000130c7824 */ /* 0x000fe400078e020c */
[----:B------:R-:W-:Y:S01]  /*06c0*/  IMAD R11, R33, 0x1000, R38 ;  /* 0x00001000210b7824 */ /* 0x000fe200078e0226 */
[----:B--2---:R-:W-:-:S05]  /*06d0*/  SEL R32, R32, RZ, P3 ;  /* 0x000000ff20207207 */ /* 0x004fca0001800000 */
[----:B------:R-:W-:-:S06]  /*06e0*/  FADD R41, R32, 9.9999997473787516356e-06 ;  /* 0x3727c5ac20297421 */ /* 0x000fcc0000000000 */
[----:B------:R-:W0:Y:S01]  /*06f0*/  MUFU.SQRT R41, R41 ;  /* 0x0000002900297308 */ /* 0x000e220000002000 */
[----:B---3--:R-:W-:-:S05]  /*0700*/  SEL R32, R36, RZ, P3 ;  /* 0x000000ff24207207 */ /* 0x008fca0001800000 */
[----:B------:R-:W-:Y:S01]  /*0710*/  FADD R32, R32, 9.9999997473787516356e-06 ;  /* 0x3727c5ac20207421 */ /* 0x000fe20000000000 */
[----:B0-----:R-:W-:-:S05]  /*0720*/  FSETP.GT.AND P0, PT, R41, 8.50705917302346158658e+37, PT ;  /* 0x7e8000002900780b */ /* 0x001fca0003f04000 */
[----:B------:R-:W0:Y:S01]  /*0730*/  MUFU.SQRT R32, R32 ;  /* 0x0000002000207308 */ /* 0x000e220000002000 */
[----:B------:R-:W-:Y:S02]  /*0740*/  FSETP.GEU.AND P5, PT, R41, 1.175494350822287508e-38, PT ;  /* 0x008000002900780b */ /* 0x000fe40003fae000 */
[----:B------:R-:W-:-:S05]  /*0750*/  SEL R34, R34, RZ, P3 ;  /* 0x000000ff22227207 */ /* 0x000fca0001800000 */
[----:B------:R-:W-:Y:S01]  /*0760*/  FADD R36, R34, 9.9999997473787516356e-06 ;  /* 0x3727c5ac22247421 */ /* 0x000fe20000000000 */
[----:B------:R-:W-:Y:S01]  /*0770*/  @P0 FMUL R41, R41, 0.25 ;  /* 0x3e80000029290820 */ /* 0x000fe20000400000 */
[----:B------:R-:W-:-:S04]  /*0780*/  SEL R34, R35, RZ, P3 ;  /* 0x000000ff23227207 */ /* 0x000fc80001800000 */
[----:B------:R-:W-:Y:S01]  /*0790*/  @!P5 FMUL R41, R41, 16777216 ;  /* 0x4b8000002929d820 */ /* 0x000fe20000400000 */
[----:B0-----:R-:W-:Y:S01]  /*07a0*/  FSETP.GT.AND P4, PT, R32, 8.50705917302346158658e+37, PT ;  /* 0x7e8000002000780b */ /* 0x001fe20003f84000 */
[----:B------:R-:W0:Y:S01]  /*07b0*/  MUFU.SQRT R35, R36 ;  /* 0x0000002400237308 */ /* 0x000e220000002000 */
[----:B------:R-:W-:Y:S01]  /*07c0*/  FADD R34, R34, 9.9999997473787516356e-06 ;  /* 0x3727c5ac22227421 */ /* 0x000fe20000000000 */
[----:B------:R-:W-:-:S06]  /*07d0*/  FSETP.GEU.AND P6, PT, R32, 1.175494350822287508e-38, PT ;  /* 0x008000002000780b */ /* 0x000fcc0003fce000 */
[----:B------:R-:W1:Y:S01]  /*07e0*/  MUFU.RCP R44, R41 ;  /* 0x00000029002c7308 */ /* 0x000e620000001000 */
[----:B------:R-:W-:Y:S02]  /*07f0*/  SEL R13, R17, RZ, P2 ;  /* 0x000000ff110d7207 */ /* 0x000fe40001000000 */
[----:B------:R-:W-:Y:S01]  /*0800*/  FSEL R19, R10, 1, P0 ;  /* 0x3f8000000a137808 */ /* 0x000fe20000000000 */
[----:B------:R-:W-:-:S04]  /*0810*/  @P4 FMUL R32, R32, 0.25 ;  /* 0x3e80000020204820 */ /* 0x000fc80000400000 */
[----:B------:R-:W2:Y:S01]  /*0820*/  MUFU.SQRT R34, R34 ;  /* 0x0000002200227308 */ /* 0x000ea20000002000 */
[----:B------:R-:W-:Y:S01]  /*0830*/  FADD R13, R13, 9.9999997473787516356e-06 ;  /* 0x3727c5ac0d0d7421 */ /* 0x000fe20000000000 */
[----:B------:R-:W-:Y:S01]  /*0840*/  @!P5 FMUL R19, R19, 16777216 ;  /* 0x4b8000001313d820 */ /* 0x000fe20000400000 */
[C---:B0-----:R-:W-:Y:S01]  /*0850*/  FSETP.GT.AND P5, PT, R35.reuse, 8.50705917302346158658e+37, PT ;  /* 0x7e8000002300780b */ /* 0x041fe20003fa4000 */
[----:B------:R-:W-:Y:S02]  /*0860*/  @!P6 FMUL R32, R32, 16777216 ;  /* 0x4b8000002020e820 */ /* 0x000fe40000400000 */
[----:B-1----:R-:W-:Y:S01]  /*0870*/  FMUL R44, R44, R19 ;  /* 0x000000132c2c7220 */ /* 0x002fe20000400000 */
[----:B------:R-:W-:Y:S01]  /*0880*/  FSEL R19, R10, 1, P4 ;  /* 0x3f8000000a137808 */ /* 0x000fe20002000000 */
[----:B------:R-:W0:Y:S01]  /*0890*/  MUFU.SQRT R13, R13 ;  /* 0x0000000d000d7308 */ /* 0x000e220000002000 */
[----:B------:R-:W-:Y:S02]  /*08a0*/  FSETP.GEU.AND P4, PT, R35, 1.175494350822287508e-38, PT ;  /* 0x008000002300780b */ /* 0x000fe40003f8e000 */
[----:B------:R-:W-:Y:S01]  /*08b0*/  SEL R17, R18, RZ, P2 ;  /* 0x000000ff12117207 */ /* 0x000fe20001000000 */
[----:B------:R-:W-:-:S04]  /*08c0*/  @!P6 FMUL R19, R19, 16777216 ;  /* 0x4b8000001313e820 */ /* 0x000fc80000400000 */
[----:B------:R-:W1:Y:S01]  /*08d0*/  MUFU.RCP R38, R32 ;  /* 0x0000002000267308 */ /* 0x000e620000001000 */
[----:B--2---:R-:W-:Y:S01]  /*08e0*/  FSETP.GT.AND P6, PT, R34, 8.50705917302346158658e+37, PT ;  /* 0x7e8000002200780b */ /* 0x004fe20003fc4000 */
[----:B------:R-:W-:Y:S01]  /*08f0*/  FADD R17, R17, 9.9999997473787516356e-06 ;  /* 0x3727c5ac11117421 */ /* 0x000fe20000000000 */
[----:B------:R-:W-:Y:S01]  /*0900*/  FSEL R42, R10, 1, P5 ;  /* 0x3f8000000a2a7808 */ /* 0x000fe20002800000 */
[----:B------:R-:W-:Y:S01]  /*0910*/  @P5 FMUL R35, R35, 0.25 ;  /* 0x3e80000023235820 */ /* 0x000fe20000400000 */
[----:B------:R-:W-:Y:S02]  /*0920*/  SEL R15, R15, RZ, P2 ;  /* 0x000000ff0f0f7207 */ /* 0x000fe40001000000 */
[----:B------:R-:W-:Y:S01]  /*0930*/  FSETP.GEU.AND P5, PT, R34, 1.175494350822287508e-38, PT ;  /* 0x008000002200780b */ /* 0x000fe20003fae000 */
[----:B------:R-:W2:Y:S01]  /*0940*/  MUFU.SQRT R17, R17 ;  /* 0x0000001100117308 */ /* 0x000ea20000002000 */
[----:B------:R-:W-:Y:S01]  /*0950*/  @!P4 FMUL R35, R35, 16777216 ;  /* 0x4b8000002323c820 */ /* 0x000fe20000400000 */
[----:B------:R-:W-:Y:S01]  /*0960*/  @!P4 FMUL R42, R42, 16777216 ;  /* 0x4b8000002a2ac820 */ /* 0x000fe20000400000 */
[----:B0-----:R-:W-:Y:S01]  /*0970*/  FSETP.GT.AND P4, PT, R13, 8.50705917302346158658e+37, PT ;  /* 0x7e8000000d00780b */ /* 0x001fe20003f84000 */
[----:B------:R-:W-:-:S02]  /*0980*/  FADD R15, R15, 9.9999997473787516356e-06 ;  /* 0x3727c5ac0f0f7421 */ /* 0x000fc40000000000 */
[----:B------:R-:W-:Y:S01]  /*0990*/  @P6 FMUL R34, R34, 0.25 ;  /* 0x3e80000022226820 */ /* 0x000fe20000400000 */
[----:B-1----:R-:W-:Y:S01]  /*09a0*/  FMUL R38, R38, R19 ;  /* 0x0000001326267220 */ /* 0x002fe20000400000 */
[----:B------:R-:W-:Y:S02]  /*09b0*/  FSEL R19, R10, 1, P6 ;  /* 0x3f8000000a137808 */ /* 0x000fe40003000000 */
[----:B------:R-:W-:Y:S01]  /*09c0*/  FSETP.GEU.AND P6, PT, R13, 1.175494350822287508e-38, PT ;  /* 0x008000000d00780b */ /* 0x000fe20003fce000 */
[----:B------:R-:W0:Y:S01]  /*09d0*/  MUFU.SQRT R15, R15 ;  /* 0x0000000f000f7308 */ /* 0x000e220000002000 */
[----:B------:R-:W-:Y:S01]  /*09e0*/  @!P5 FMUL R34, R34, 16777216 ;  /* 0x4b8000002222d820 */ /* 0x000fe20000400000 */
[----:B------:R-:W-:Y:S01]  /*09f0*/  @!P5 FMUL R19, R19, 16777216 ;  /* 0x4b8000001313d820 */ /* 0x000fe20000400000 */
[----:B------:R-:W-:Y:S02]  /*0a00*/  SEL R14, R14, RZ, P2 ;  /* 0x000000ff0e0e7207 */ /* 0x000fe40001000000 */
[----:B------:R-:W-:Y:S01]  /*0a10*/  @P4 FMUL R13, R13, 0.25 ;  /* 0x3e8000000d0d4820 */ /* 0x000fe20000400000 */
[----:B--2---:R-:W-:-:S02]  /*0a20*/  FSETP.GT.AND P5, PT, R17, 8.50705917302346158658e+37, PT ;  /* 0x7e8000001100780b */ /* 0x004fc40003fa4000 */
[----:B------:R-:W-:Y:S01]  /*0a30*/  FSEL R18, R10, 1, P4 ;  /* 0x3f8000000a127808 */ /* 0x000fe20002000000 */
[----:B------:R-:W-:-:S03]  /*0a40*/  FADD R14, R14, 9.9999997473787516356e-06 ;  /* 0x3727c5ac0e0e7421 */ /* 0x000fc60000000000 */
[----:B------:R-:W-:Y:S01]  /*0a50*/  @!P6 FMUL R13, R13, 16777216 ;  /* 0x4b8000000d0de820 */ /* 0x000fe20000400000 */
[----:B------:R-:W-:Y:S01]  /*0a60*/  ISETP.GE.AND P0, PT, R33, 0x40, PT ;  /* 0x000000402100780c */ /* 0x000fe20003f06270 */
[----:B------:R1:W2:Y:S01]  /*0a70*/  MUFU.RCP R32, R34 ;  /* 0x0000002200207308 */ /* 0x0002a20000001000 */
[----:B------:R-:W-:Y:S01]  /*0a80*/  @!P6 FMUL R18, R18, 16777216 ;  /* 0x4b8000001212e820 */ /* 0x000fe20000400000 */
[----:B0-----:R-:W-:Y:S02]  /*0a90*/  FSETP.GT.AND P6, PT, R15, 8.50705917302346158658e+37, PT ;  /* 0x7e8000000f00780b */ /* 0x001fe40003fc4000 */
[----:B------:R-:W-:-:S04]  /*0aa0*/  FSETP.GEU.AND P4, PT, R17, 1.175494350822287508e-38, PT ;  /* 0x008000001100780b */ /* 0x000fc80003f8e000 */
[----:B------:R-:W0:Y:S01]  /*0ab0*/  MUFU.RCP R33, R13 ;  /* 0x0000000d00217308 */ /* 0x000e220000001000 */
[----:B------:R-:W-:Y:S01]  /*0ac0*/  @P5 FMUL R17, R17, 0.25 ;  /* 0x3e80000011115820 */ /* 0x000fe20000400000 */
[----:B-1----:R-:W-:Y:S02]  /*0ad0*/  FSEL R34, R10, 1, P5 ;  /* 0x3f8000000a227808 */ /* 0x002fe40002800000 */
[----:B------:R-:W-:-:S04]  /*0ae0*/  FSETP.GEU.AND P5, PT, R15, 1.175494350822287508e-38, PT ;  /* 0x008000000f00780b */ /* 0x000fc80003fae000 */
[----:B------:R-:W1:Y:S08]  /*0af0*/  MUFU.SQRT R14, R14 ;  /* 0x0000000e000e7308 */ /* 0x000e700000002000 */
[----:B------:R-:W3:Y:S01]  /*0b00*/  MUFU.RCP R35, R35 ;  /* 0x0000002300237308 */ /* 0x000ee20000001000 */
[----:B--2---:R-:W-:Y:S01]  /*0b10*/  FMUL R32, R32, R19 ;  /* 0x0000001320207220 */ /* 0x004fe20000400000 */
[----:B0-----:R-:W-:Y:S01]  /*0b20*/  FMUL R33, R33, R18 ;  /* 0x0000001221217220 */ /* 0x001fe20000400000 */
[----:B------:R-:W-:Y:S01]  /*0b30*/  @P6 FMUL R15, R15, 0.25 ;  /* 0x3e8000000f0f6820 */ /* 0x000fe20000400000 */
[----:B------:R-:W0:Y:S01]  /*0b40*/  LDC.64 R18, c[0x0][0x218] ;  /* 0x00008600ff127b82 */ /* 0x000e220000000a00 */
[----:B------:R-:W-:Y:S01]  /*0b50*/  @!P4 FMUL R17, R17, 16777216 ;  /* 0x4b8000001111c820 */ /* 0x000fe20000400000 */
[----:B------:R-:W-:Y:S01]  /*0b60*/  @!P4 FMUL R34, R34, 16777216 ;  /* 0x4b8000002222c820 */ /* 0x000fe20000400000 */
[----:B-1----:R-:W-:Y:S01]  /*0b70*/  FSETP.GT.AND P4, PT, R14, 8.50705917302346158658e+37, PT ;  /* 0x7e8000000e00780b */ /* 0x002fe20003f84000 */
[----:B------:R-:W-:-:S03]  /*0b80*/  @!P5 FMUL R15, R15, 16777216 ;  /* 0x4b8000000f0fd820 */ /* 0x000fc60000400000 */
[----:B------:R-:W1:Y:S01]  /*0b90*/  MUFU.RCP R17, R17 ;  /* 0x0000001100117308 */ /* 0x000e620000001000 */
[----:B---3--:R-:W-:Y:S01]  /*0ba0*/  FMUL R42, R35, R42 ;  /* 0x0000002a232a7220 */ /* 0x008fe20000400000 */
[----:B------:R-:W-:Y:S02]  /*0bb0*/  FSEL R35, R10, 1, P6 ;  /* 0x3f8000000a237808 */ /* 0x000fe40003000000 */
[----:B------:R-:W-:-:S04]  /*0bc0*/  FSETP.GEU.AND P6, PT, R14, 1.175494350822287508e-38, PT ;  /* 0x008000000e00780b */ /* 0x000fc80003fce000 */
[----:B------:R-:W2:Y:S01]  /*0bd0*/  MUFU.RCP R15, R15 ;  /* 0x0000000f000f7308 */ /* 0x000ea20000001000 */
[----:B------:R-:W-:Y:S01]  /*0be0*/  @P4 FMUL R14, R14, 0.25 ;  /* 0x3e8000000e0e4820 */ /* 0x000fe20000400000 */
[----:B------:R-:W-:Y:S01]  /*0bf0*/  @!P5 FMUL R35, R35, 16777216 ;  /* 0x4b8000002323d820 */ /* 0x000fe20000400000 */
[----:B------:R-:W-:Y:S01]  /*0c00*/  VIADD R13, R12, 0xfffc0000 ;  /* 0xfffc00000c0d7836 */ /* 0x000fe20000000000 */
[----:B------:R-:W-:Y:S01]  /*0c10*/  FSEL R41, R10, 1, P4 ;  /* 0x3f8000000a297808 */ /* 0x000fe20002000000 */
[----:B-1----:R-:W-:Y:S01]  /*0c20*/  FMUL R34, R17, R34 ;  /* 0x0000002211227220 */ /* 0x002fe20000400000 */
[----:B------:R-:W-:-:S03]  /*0c30*/  VIADD R17, R11, 0xfffc0000 ;  /* 0xfffc00000b117836 */ /* 0x000fc60000000000 */
[----:B------:R-:W-:Y:S01]  /*0c40*/  @!P6 FMUL R14, R14, 16777216 ;  /* 0x4b8000000e0ee820 */ /* 0x000fe20000400000 */
[----:B0-----:R-:W-:Y:S01]  /*0c50*/  IMAD.WIDE R10, R13, 0x4, R18 ;  /* 0x000000040d0a7825 */ /* 0x001fe200078e0212 */
[----:B------:R-:W-:-:S03]  /*0c60*/  CS2R R12, SRZ ;  /* 0x00000000000c7805 */ /* 0x000fc6000001ff00 */
[----:B--2---:R-:W-:Y:S01]  /*0c70*/  FMUL R35, R15, R35 ;  /* 0x000000230f237220 */ /* 0x004fe20000400000 */
[----:B------:R0:W1:Y:S02]  /*0c80*/  MUFU.RCP R36, R14 ;  /* 0x0000000e00247308 */ /* 0x0000640000001000 */
[----:B0-----:R-:W-:-:S06]  /*0c90*/  CS2R R14, SRZ ;  /* 0x00000000000e7805 */ /* 0x001fcc000001ff00 */
[----:B------:R0:W2:Y:S01]  /*0ca0*/  @P3 LDG.E.128 R12, desc[UR4][R10.64] ;  /* 0x000000040a0c3981 */ /* 0x0000a2000c1e1d00 */
[----:B------:R-:W-:Y:S01]  /*0cb0*/  @!P6 FMUL R41, R41, 16777216 ;  /* 0x4b8000002929e820 */ /* 0x000fe20000400000 */
[----:B------:R-:W-:Y:S01]  /*0cc0*/  IMAD.WIDE R18, R17, 0x4, R18 ;  /* 0x0000000411127825 */ /* 0x000fe200078e0212 */
[----:B----4-:R-:W-:-:S03]  /*0cd0*/  SEL R8, R8, RZ, P3 ;  /* 0x000000ff08087207 */ /* 0x010fc60001800000 */
[----:B-1----:R-:W-:Y:S01]  /*0ce0*/  FMUL R36, R36, R41 ;  /* 0x0000002924247220 */ /* 0x002fe20000400000 */
[----:B------:R-:W-:Y:S02]  /*0cf0*/  SEL R16, R16, RZ, P3 ;  /* 0x000000ff10107207 */ /* 0x000fe40001800000 */
[----:B------:R-:W-:Y:S02]  /*0d00*/  SEL R9, R9, RZ, P3 ;  /* 0x000000ff09097207 */ /* 0x000fe40001800000 */
[----:B0-----:R-:W-:Y:S02]  /*0d10*/  CS2R R10, SRZ ;  /* 0x00000000000a7805 */ /* 0x001fe4000001ff00 */
[----:B------:R-:W-:Y:S02]  /*0d20*/  SEL R40, R40, RZ, P3 ;  /* 0x000000ff28287207 */ /* 0x000fe40001800000 */
[----:B------:R-:W-:Y:S02]  /*0d30*/  SEL R45, R45, RZ, P3 ;  /* 0x000000ff2d2d7207 */ /* 0x000fe40001800000 */
[----:B--2---:R-:W-:-:S02]  /*0d40*/  SEL R17, R12, RZ, P3 ;  /* 0x000000ff0c117207 */ /* 0x004fc40001800000 */
[----:B------:R-:W-:Y:S02]  /*0d50*/  SEL R41, R13, RZ, P3 ;  /* 0x000000ff0d297207 */ /* 0x000fe40001800000 */
[----:B------:R-:W-:Y:S01]  /*0d60*/  SEL R12, R14, RZ, P3 ;  /* 0x000000ff0e0c7207 */ /* 0x000fe20001800000 */
[----:B------:R-:W-:Y:S02]  /*0d70*/  FADD R13, R17, -R8 ;  /* 0x80000008110d7221 */ /* 0x000fe40000000000 */
[----:B------:R-:W-:Y:S02]  /*0d80*/  FADD R41, R41, -R16 ;  /* 0x8000001029297221 */ /* 0x000fe40000000000 */
[----:B------:R-:W0:Y:S01]  /*0d90*/  LDC.64 R16, c[0x0][0x210] ;  /* 0x00008400ff107b82 */ /* 0x000e220000000a00 */
[----:B------:R-:W-:Y:S01]  /*0da0*/  FADD R12, R12, -R9 ;  /* 0x800000090c0c7221 */ /* 0x000fe20000000000 */
[----:B------:R-:W-:-:S06]  /*0db0*/  CS2R R8, SRZ ;  /* 0x0000000000087805 */ /* 0x000fcc000001ff00 */
[----:B------:R1:W2:Y:S01]  /*0dc0*/  @P2 LDG.E.128 R8, desc[UR4][R18.64] ;  /* 0x0000000412082981 */ /* 0x0002a2000c1e1d00 */
[----:B------:R-:W-:Y:S01]  /*0dd0*/  SEL R15, R15, RZ, P3 ;  /* 0x000000ff0f0f7207 */ /* 0x000fe20001800000 */
[----:B------:R-:W-:Y:S01]  /*0de0*/  FMUL R13, R44, R13 ;  /* 0x0000000d2c0d7220 */ /* 0x000fe20000400000 */
[----:B------:R-:W-:Y:S01]  /*0df0*/  SEL R14, R43, RZ, P3 ;  /* 0x000000ff2b0e7207 */ /* 0x000fe20001800000 */
[----:B------:R-:W-:Y:S02]  /*0e00*/  FMUL R42, R42, R12 ;  /* 0x0000000c2a2a7220 */ /* 0x000fe40000400000 */
[----:B------:R-:W-:Y:S01]  /*0e10*/  FFMA R40, R40, R13, R45 ;  /* 0x0000000d28287223 */ /* 0x000fe2000000002d */
[----:B------:R-:W-:Y:S01]  /*0e20*/  CS2R R12, SRZ ;  /* 0x00000000000c7805 */ /* 0x000fe2000001ff00 */
[----:B------:R-:W-:Y:S01]  /*0e30*/  FADD R43, R15, -R14 ;  /* 0x8000000e0f2b7221 */ /* 0x000fe20000000000 */
[----:B------:R-:W-:Y:S01]  /*0e40*/  CS2R R14, SRZ ;  /* 0x00000000000e7805 */ /* 0x000fe2000001ff00 */
[----:B------:R-:W-:Y:S01]  /*0e50*/  FMUL R41, R38, R41 ;  /* 0x0000002926297220 */ /* 0x000fe20000400000 */
[----:B-1----:R-:W-:Y:S01]  /*0e60*/  CS2R R18, SRZ ;  /* 0x0000000000127805 */ /* 0x002fe2000001ff00 */
[----:B0-----:R-:W-:-:S04]  /*0e70*/  IMAD.WIDE R44, R39, 0x4, R16 ;  /* 0x00000004272c7825 */ /* 0x001fc800078e0210 */
[----:B------:R-:W-:Y:S01]  /*0e80*/  IMAD.WIDE R38, R37, 0x4, R16 ;  /* 0x0000000425267825 */ /* 0x000fe200078e0210 */
[----:B------:R-:W-:Y:S01]  /*0e90*/  CS2R R16, SRZ ;  /* 0x0000000000107805 */ /* 0x000fe2000001ff00 */
[----:B------:R-:W3:Y:S05]  /*0ea0*/  @!P1 LDG.E.128 R12, desc[UR4][R44.64] ;  /* 0x000000042c0c9981 */ /* 0x000eea000c1e1d00 */
[----:B------:R-:W4:Y:S01]  /*0eb0*/  @!P0 LDG.E.128 R16, desc[UR4][R38.64] ;  /* 0x0000000426108981 */ /* 0x000f22000c1e1d00 */
[----:B------:R-:W-:Y:S02]  /*0ec0*/  SEL R2, R2, RZ, P3 ;  /* 0x000000ff02027207 */ /* 0x000fe40001800000 */
[----:B------:R-:W-:-:S02]  /*0ed0*/  SEL R29, R29, RZ, P3 ;  /* 0x000000ff1d1d7207 */ /* 0x000fc40001800000 */
[----:B-----5:R-:W-:Y:S02]  /*0ee0*/  SEL R37, R0, RZ, P3 ;  /* 0x000000ff00257207 */ /* 0x020fe40001800000 */
[----:B------:R-:W-:Y:S01]  /*0ef0*/  SEL R31, R31, RZ, P3 ;  /* 0x000000ff1f1f7207 */ /* 0x000fe20001800000 */
[----:B------:R-:W-:Y:S01]  /*0f00*/  FFMA R42, R2, R42, R29 ;  /* 0x0000002a022a7223 */ /* 0x000fe2000000001d */
[----:B------:R-:W-:-:S03]  /*0f10*/  SEL R5, R5, RZ, P2 ;  /* 0x000000ff05057207 */ /* 0x000fc60001000000 */
[----:B------:R-:W-:Y:S01]  /*0f20*/  FFMA R41, R37, R41, R31 ;  /* 0x0000002925297223 */ /* 0x000fe2000000001f */
[----:B------:R-:W-:Y:S02]  /*0f30*/  SEL R31, R26, RZ, P2 ;  /* 0x000000ff1a1f7207 */ /* 0x000fe40001000000 */
[----:B------:R-:W-:Y:S02]  /*0f40*/  SEL R26, R7, RZ, P2 ;  /* 0x000000ff071a7207 */ /* 0x000fe40001000000 */
[----:B------:R-:W-:Y:S01]  /*0f50*/  SEL R24, R24, RZ, P2 ;  /* 0x000000ff18187207 */ /* 0x000fe20001000000 */
[----:B------:R-:W-:Y:S01]  /*0f60*/  FMUL R0, R32, R43 ;  /* 0x0000002b20007220 */ /* 0x000fe20000400000 */
[----:B------:R-:W-:Y:S02]  /*0f70*/  SEL R37, R4, RZ, P3 ;  /* 0x000000ff04257207 */ /* 0x000fe40001800000 */
[----:B------:R-:W-:Y:S02]  /*0f80*/  SEL R30, R30, RZ, P3 ;  /* 0x000000ff1e1e7207 */ /* 0x000fe40001800000 */
[----:B------:R-:W-:-:S02]  /*0f90*/  SEL R7, R22, RZ, P2 ;  /* 0x000000ff16077207 */ /* 0x000fc40001000000 */
[----:B------:R-:W-:Y:S01]  /*0fa0*/  SEL R25, R25, RZ, P2 ;  /* 0x000000ff19197207 */ /* 0x000fe20001000000 */
[----:B------:R-:W-:Y:S01]  /*0fb0*/  FFMA R0, R37, R0, R30 ;  /* 0x0000000025007223 */ /* 0x000fe2000000001e */
[----:B------:R-:W-:Y:S02]  /*0fc0*/  SEL R23, R23, RZ, P2 ;  /* 0x000000ff17177207 */ /* 0x000fe40001000000 */
[----:B------:R-:W-:Y:S02]  /*0fd0*/  SEL R22, R3, RZ, P2 ;  /* 0x000000ff03167207 */ /* 0x000fe40001000000 */
[----:B------:R-:W-:Y:S02]  /*0fe0*/  SEL R6, R6, RZ, P2 ;  /* 0x000000ff06067207 */ /* 0x000fe40001000000 */
[----:B------:R-:W-:Y:S02]  /*0ff0*/  FSETP.GEU.AND P5, PT, R40, RZ, PT ;  /* 0x000000ff2800720b */ /* 0x000fe40003fae000 */
[----:B------:R-:W-:-:S02]  /*1000*/  FSETP.GEU.AND P4, PT, R41, RZ, PT ;  /* 0x000000ff2900720b */ /* 0x000fc40003f8e000 */
[----:B------:R-:W-:Y:S02]  /*1010*/  FSETP.GEU.AND P3, PT, R42, RZ, PT ;  /* 0x000000ff2a00720b */ /* 0x000fe40003f6e000 */
[----:B--2---:R-:W-:Y:S02]  /*1020*/  SEL R2, R8, RZ, P2 ;  /* 0x000000ff08027207 */ /* 0x004fe40001000000 */
[----:B------:R-:W-:Y:S02]  /*1030*/  SEL R29, R9, RZ, P2 ;  /* 0x000000ff091d7207 */ /* 0x000fe40001000000 */
[----:B------:R-:W0:Y:S01]  /*1040*/  LDC.64 R8, c[0x0][0x240] ;  /* 0x00009000ff087b82 */ /* 0x000e220000000a00 */
[----:B------:R-:W-:Y:S02]  /*1050*/  SEL R10, R10, RZ, P2 ;  /* 0x000000ff0a0a7207 */ /* 0x000fe40001000000 */
[----:B------:R-:W-:Y:S01]  /*1060*/  SEL R11, R11, RZ, P2 ;  /* 0x000000ff0b0b7207 */ /* 0x000fe20001000000 */
[----:B------:R-:W-:Y:S01]  /*1070*/  FADD R29, R29, -R26 ;  /* 0x8000001a1d1d7221 */ /* 0x000fe20000000000 */
[----:B------:R-:W-:Y:S01]  /*1080*/  FADD R2, R2, -R5 ;  /* 0x8000000502027221 */ /* 0x000fe20000000000 */
[----:B------:R-:W-:-:S02]  /*1090*/  FADD R4, R10, -R31 ;  /* 0x8000001f0a047221 */ /* 0x000fc40000000000 */
[----:B------:R-:W-:Y:S01]  /*10a0*/  FADD R11, R11, -R24 ;  /* 0x800000180b0b7221 */ /* 0x000fe20000000000 */
[----:B------:R-:W-:Y:S01]  /*10b0*/  SEL R5, R28, RZ, P2 ;  /* 0x000000ff1c057207 */ /* 0x000fe20001000000 */
[----:B------:R-:W-:Y:S01]  /*10c0*/  FMUL R4, R35, R4 ;  /* 0x0000000423047220 */ /* 0x000fe20000400000 */
[----:B------:R-:W-:Y:S01]  /*10d0*/  SEL R10, R27, RZ, P2 ;  /* 0x000000ff1b0a7207 */ /* 0x000fe20001000000 */
[----:B------:R-:W-:Y:S01]  /*10e0*/  FMUL R29, R34, R29 ;  /* 0x0000001d221d7220 */ /* 0x000fe20000400000 */
[----:B------:R-:W-:Y:S01]  /*10f0*/  SEL R24, R21, RZ, P2 ;  /* 0x000000ff15187207 */ /* 0x000fe20001000000 */
[----:B------:R-:W-:Y:S01]  /*1100*/  FMUL R2, R33, R2 ;  /* 0x0000000221027220 */ /* 0x000fe20000400000 */
[----:B------:R-:W-:Y:S01]  /*1110*/  FMUL R11, R36, R11 ;  /* 0x0000000b240b7220 */ /* 0x000fe20000400000 */
[----:B------:R-:W-:Y:S01]  /*1120*/  FFMA R29, R10, R29, R7 ;  /* 0x0000001d0a1d7223 */ /* 0x000fe20000000007 */
[----:B------:R-:W-:Y:S01]  /*1130*/  FFMA R4, R25, R4, R22 ;  /* 0x0000000419047223 */ /* 0x000fe20000000016 */
[----:B------:R-:W-:Y:S01]  /*1140*/  FFMA R2, R5, R2, R24 ;  /* 0x0000000205027223 */ /* 0x000fe20000000018 */
[----:B------:R-:W-:Y:S01]  /*1150*/  FFMA R6, R23, R11, R6 ;  /* 0x0000000b17067223 */ /* 0x000fe20000000006 */
[----:B------:R-:W-:-:S02]  /*1160*/  FSETP.GEU.AND P2, PT, R0, RZ, PT ;  /* 0x000000ff0000720b */ /* 0x000fc40003f4e000 */
[----:B---3--:R-:W-:Y:S02]  /*1170*/  SEL R12, R12, RZ, !P1 ;  /* 0x000000ff0c0c7207 */ /* 0x008fe40004800000 */
[----:B------:R-:W-:Y:S02]  /*1180*/  SEL R13, R13, RZ, !P1 ;  /* 0x000000ff0d0d7207 */ /* 0x000fe40004800000 */
[----:B------:R-:W-:Y:S02]  /*1190*/  SEL R14, R14, RZ, !P1 ;  /* 0x000000ff0e0e7207 */ /* 0x000fe40004800000 */
[----:B------:R-:W-:Y:S02]  /*11a0*/  SEL R15, R15, RZ, !P1 ;  /* 0x000000ff0f0f7207 */ /* 0x000fe40004800000 */
[----:B------:R-:W-:Y:S02]  /*11b0*/  @P1 SEL R12, R40, RZ, P5 ;  /* 0x000000ff280c1207 */ /* 0x000fe40002800000 */
[----:B------:R-:W-:-:S02]  /*11c0*/  @P1 SEL R13, R41, RZ, P4 ;  /* 0x000000ff290d1207 */ /* 0x000fc40002000000 */
[----:B------:R-:W-:Y:S02]  /*11d0*/  @P1 SEL R14, R42, RZ, P3 ;  /* 0x000000ff2a0e1207 */ /* 0x000fe40001800000 */
[----:B------:R-:W-:Y:S02]  /*11e0*/  @P1 SEL R15, R0, RZ, P2 ;  /* 0x000000ff000f1207 */ /* 0x000fe40001000000 */
[----:B------:R-:W-:Y:S02]  /*11f0*/  FSETP.GEU.AND P4, PT, R2, RZ, PT ;  /* 0x000000ff0200720b */ /* 0x000fe40003f8e000 */
[----:B------:R-:W-:Y:S02]  /*1200*/  FSETP.GEU.AND P3, PT, R29, RZ, PT ;  /* 0x000000ff1d00720b */ /* 0x000fe40003f6e000 */
[----:B------:R-:W-:Y:S02]  /*1210*/  FSETP.GEU.AND P2, PT, R4, RZ, PT ;  /* 0x000000ff0400720b */ /* 0x000fe40003f4e000 */
[----:B------:R-:W-:Y:S01]  /*1220*/  FSETP.GEU.AND P1, PT, R6, RZ, PT ;  /* 0x000000ff0600720b */ /* 0x000fe20003f2e000 */
[----:B0-----:R-:W-:Y:S01]  /*1230*/  IMAD.WIDE R8, R20, 0x4, R8 ;  /* 0x0000000414087825 */ /* 0x001fe200078e0208 */
[----:B----4-:R-:W-:-:S02]  /*1240*/  SEL R16, R16, RZ, !P0 ;  /* 0x000000ff10107207 */ /* 0x010fc40004000000 */
[----:B------:R-:W-:Y:S02]  /*1250*/  SEL R17, R17, RZ, !P0 ;  /* 0x000000ff11117207 */ /* 0x000fe40004000000 */
[----:B------:R-:W-:Y:S02]  /*1260*/  SEL R18, R18, RZ, !P0 ;  /* 0x000000ff12127207 */ /* 0x000fe40004000000 */
[----:B------:R-:W-:Y:S02]  /*1270*/  SEL R19, R19, RZ, !P0 ;  /* 0x000000ff13137207 */ /* 0x000fe40004000000 */
[----:B------:R-:W-:Y:S02]  /*1280*/  @P0 SEL R16, R2, RZ, P4 ;  /* 0x000000ff02100207 */ /* 0x000fe40002000000 */
[----:B------:R-:W-:Y:S02]  /*1290*/  @P0 SEL R17, R29, RZ, P3 ;  /* 0x000000ff1d110207 */ /* 0x000fe40001800000 */
[----:B------:R-:W-:-:S02]  /*12a0*/  @P0 SEL R18, R4, RZ, P2 ;  /* 0x000000ff04120207 */ /* 0x000fc40001000000 */
[----:B------:R-:W-:Y:S01]  /*12b0*/  @P0 SEL R19, R6, RZ, P1 ;  /* 0x000000ff06130207 */ /* 0x000fe20000800000 */
[----:B------:R-:W-:Y:S04]  /*12c0*/  STG.E.128 desc[UR4][R8.64], R12 ;  /* 0x0000000c08007986 */ /* 0x000fe8000c101d04 */
[----:B------:R-:W-:Y:S01]  /*12d0*/  STG.E.128 desc[UR4][R8.64+0x800], R16 ;  /* 0x0008001008007986 */ /* 0x000fe2000c101d04 */
[----:B------:R-:W-:Y:S05]  /*12e0*/  EXIT ;  /* 0x000000000000794d */ /* 0x000fea0003800000 */
.L_x_0:
[----:B------:R-:W-:-:S00]  /*12f0*/  BRA `(.L_x_0) ;  /* 0xfffffffc00fc7947 */ /* 0x000fc0000383ffff */
[----:B------:R-:W-:-:S00]  /*1300*/  NOP ;  /* 0x0000000000007918 */ /* 0x000fc00000000000 */
[----:B------:R-:W-:-:S00]  /*1310*/  NOP ;  /* 0x0000000000007918 */ /* 0x000fc00000000000 */
[----:B------:R-:W-:-:S00]  /*1320*/  NOP ;  /* 0x0000000000007918 */ /* 0x000fc00000000000 */
[----:B------:R-:W-:-:S00]  /*1330*/  NOP ;  /* 0x0000000000007918 */ /* 0x000fc00000000000 */
[----:B------:R-:W-:-:S00]  /*1340*/  NOP ;  /* 0x0000000000007918 */ /* 0x000fc00000000000 */
[----:B------:R-:W-:-:S00]  /*1350*/  NOP ;  /* 0x0000000000007918 */ /* 0x000fc00000000000 */
[----:B------:R-:W-:-:S00]  /*1360*/  NOP ;  /* 0x0000000000007918 */ /* 0x000fc00000000000 */
[----:B------:R-:W-:-:S00]  /*1370*/  NOP ;  /* 0x0000000000007918 */ /* 0x000fc00000000000 */
.L_x_1:


//--------------------- .nv.global.init           --------------------------
	.section	.nv.global.init,"aw",@progbits
.nv.global.init:
	.type		_$_str,@object
	.size		_$_str,(_$_str_$_2 - _$_str)
_$_str:
        /*0000*/ 	.byte	0x5f, 0x5f, 0x43, 0x55, 0x44, 0x41, 0x5f, 0x46, 0x54, 0x5a, 0x00
	.type		_$_str_$_2,@object
	.size		_$_str_$_2,(.L_1 - _$_str_$_2)
_$_str_$_2:
        /*000b*/ 	.byte	0x5f, 0x5f, 0x43, 0x55, 0x44, 0x41, 0x5f, 0x50, 0x52, 0x45, 0x43, 0x5f, 0x53, 0x51, 0x52, 0x54
        /*001b*/ 	.byte	0x00
.L_1:


//--------------------- .nv.constant0.triton_poi_fused_cat_25 --------------------------
	.section	.nv.constant0.triton_poi_fused_cat_25,"a",@progbits
	.sectionflags	@""
	.align	4
.nv.constant0.triton_poi_fused_cat_25:
	.zero		588
